//
// Generated by NVIDIA NVVM Compiler
//
// Compiler Build ID: CL-36424714
// Cuda compilation tools, release 13.0, V13.0.88
// Based on NVVM 20.0.0
//

.version 9.0
.target sm_100
.address_size 64

	// .globl	_Z6vecAddPdS_S_i

.visible .entry _Z6vecAddPdS_S_i(
	.param .u64 .ptr .align 1 _Z6vecAddPdS_S_i_param_0,
	.param .u64 .ptr .align 1 _Z6vecAddPdS_S_i_param_1,
	.param .u64 .ptr .align 1 _Z6vecAddPdS_S_i_param_2,
	.param .u32 _Z6vecAddPdS_S_i_param_3
)
{
	.reg .pred 	%p<10>;
	.reg .b32 	%r<29>;
	.reg .b64 	%rd<71>;
	.reg .b64 	%fd<49>;

	ld.param.u64 	%rd4, [_Z6vecAddPdS_S_i_param_0];
	ld.param.u64 	%rd5, [_Z6vecAddPdS_S_i_param_1];
	ld.param.u64 	%rd6, [_Z6vecAddPdS_S_i_param_2];
	ld.param.u32 	%r4, [_Z6vecAddPdS_S_i_param_3];
	cvta.to.global.u64 	%rd1, %rd6;
	cvta.to.global.u64 	%rd2, %rd5;
	cvta.to.global.u64 	%rd3, %rd4;
	mov.u32 	%r5, %ctaid.x;
	mov.u32 	%r6, %ntid.x;
	mov.u32 	%r7, %tid.x;
	mad.lo.s32 	%r1, %r5, %r6, %r7;
	shr.s32 	%r8, %r4, 31;
	shr.u32 	%r9, %r8, 29;
	add.s32 	%r10, %r4, %r9;
	shr.s32 	%r2, %r10, 3;
	setp.ge.s32 	%p1, %r1, %r2;
	@%p1 bra 	$L__BB0_25;
	and.b32  	%r3, %r1, 1;
	setp.eq.b32 	%p2, %r3, 1;
	@%p2 bra 	$L__BB0_3;
	mul.wide.s32 	%rd11, %r1, 8;
	add.s64 	%rd12, %rd3, %rd11;
	ld.global.f64 	%fd4, [%rd12];
	add.s64 	%rd13, %rd2, %rd11;
	ld.global.f64 	%fd5, [%rd13];
	add.f64 	%fd6, %fd4, %fd5;
	add.s64 	%rd14, %rd1, %rd11;
	st.global.f64 	[%rd14], %fd6;
	bra.uni 	$L__BB0_4;
$L__BB0_3:
	mul.wide.s32 	%rd7, %r1, 8;
	add.s64 	%rd8, %rd3, %rd7;
	ld.global.f64 	%fd1, [%rd8];
	add.s64 	%rd9, %rd2, %rd7;
	ld.global.f64 	%fd2, [%rd9];
	sub.f64 	%fd3, %fd1, %fd2;
	add.s64 	%rd10, %rd1, %rd7;
	st.global.f64 	[%rd10], %fd3;
$L__BB0_4:
	setp.eq.s32 	%p3, %r3, 0;
	@%p3 bra 	$L__BB0_6;
	add.s32 	%r11, %r2, %r1;
	mul.wide.s32 	%rd15, %r11, 8;
	add.s64 	%rd16, %rd3, %rd15;
	ld.global.f64 	%fd7, [%rd16];
	add.s64 	%rd17, %rd2, %rd15;
	ld.global.f64 	%fd8, [%rd17];
	sub.f64 	%fd9, %fd7, %fd8;
	add.s64 	%rd18, %rd1, %rd15;
	st.global.f64 	[%rd18], %fd9;
	bra.uni 	$L__BB0_7;
$L__BB0_6:
	add.s32 	%r12, %r2, %r1;
	mul.wide.s32 	%rd19, %r12, 8;
	add.s64 	%rd20, %rd3, %rd19;
	ld.global.f64 	%fd10, [%rd20];
	add.s64 	%rd21, %rd2, %rd19;
	ld.global.f64 	%fd11, [%rd21];
	add.f64 	%fd12, %fd10, %fd11;
	add.s64 	%rd22, %rd1, %rd19;
	st.global.f64 	[%rd22], %fd12;
$L__BB0_7:
	setp.eq.s32 	%p4, %r3, 0;
	@%p4 bra 	$L__BB0_9;
	shl.b32 	%r13, %r2, 1;
	add.s32 	%r14, %r13, %r1;
	mul.wide.s32 	%rd23, %r14, 8;
	add.s64 	%rd24, %rd3, %rd23;
	ld.global.f64 	%fd13, [%rd24];
	add.s64 	%rd25, %rd2, %rd23;
	ld.global.f64 	%fd14, [%rd25];
	sub.f64 	%fd15, %fd13, %fd14;
	add.s64 	%rd26, %rd1, %rd23;
	st.global.f64 	[%rd26], %fd15;
	bra.uni 	$L__BB0_10;
$L__BB0_9:
	shl.b32 	%r15, %r2, 1;
	add.s32 	%r16, %r15, %r1;
	mul.wide.s32 	%rd27, %r16, 8;
	add.s64 	%rd28, %rd3, %rd27;
	ld.global.f64 	%fd16, [%rd28];
	add.s64 	%rd29, %rd2, %rd27;
	ld.global.f64 	%fd17, [%rd29];
	add.f64 	%fd18, %fd16, %fd17;
	add.s64 	%rd30, %rd1, %rd27;
	st.global.f64 	[%rd30], %fd18;
$L__BB0_10:
	setp.eq.s32 	%p5, %r3, 0;
	@%p5 bra 	$L__BB0_12;
	mad.lo.s32 	%r17, %r2, 3, %r1;
	mul.wide.s32 	%rd31, %r17, 8;
	add.s64 	%rd32, %rd3, %rd31;
	ld.global.f64 	%fd19, [%rd32];
	add.s64 	%rd33, %rd2, %rd31;
	ld.global.f64 	%fd20, [%rd33];
	sub.f64 	%fd21, %fd19, %fd20;
	add.s64 	%rd34, %rd1, %rd31;
	st.global.f64 	[%rd34], %fd21;
	bra.uni 	$L__BB0_13;
$L__BB0_12:
	mad.lo.s32 	%r18, %r2, 3, %r1;
	mul.wide.s32 	%rd35, %r18, 8;
	add.s64 	%rd36, %rd3, %rd35;
	ld.global.f64 	%fd22, [%rd36];
	add.s64 	%rd37, %rd2, %rd35;
	ld.global.f64 	%fd23, [%rd37];
	add.f64 	%fd24, %fd22, %fd23;
	add.s64 	%rd38, %rd1, %rd35;
	st.global.f64 	[%rd38], %fd24;
$L__BB0_13:
	setp.eq.s32 	%p6, %r3, 0;
	@%p6 bra 	$L__BB0_15;
	shl.b32 	%r19, %r2, 2;
	add.s32 	%r20, %r19, %r1;
	mul.wide.s32 	%rd39, %r20, 8;
	add.s64 	%rd40, %rd3, %rd39;
	ld.global.f64 	%fd25, [%rd40];
	add.s64 	%rd41, %rd2, %rd39;
	ld.global.f64 	%fd26, [%rd41];
	sub.f64 	%fd27, %fd25, %fd26;
	add.s64 	%rd42, %rd1, %rd39;
	st.global.f64 	[%rd42], %fd27;
	bra.uni 	$L__BB0_16;
$L__BB0_15:
	shl.b32 	%r21, %r2, 2;
	add.s32 	%r22, %r21, %r1;
	mul.wide.s32 	%rd43, %r22, 8;
	add.s64 	%rd44, %rd3, %rd43;
	ld.global.f64 	%fd28, [%rd44];
	add.s64 	%rd45, %rd2, %rd43;
	ld.global.f64 	%fd29, [%rd45];
	add.f64 	%fd30, %fd28, %fd29;
	add.s64 	%rd46, %rd1, %rd43;
	st.global.f64 	[%rd46], %fd30;
$L__BB0_16:
	setp.eq.s32 	%p7, %r3, 0;
	@%p7 bra 	$L__BB0_18;
	mad.lo.s32 	%r23, %r2, 5, %r1;
	mul.wide.s32 	%rd47, %r23, 8;
	add.s64 	%rd48, %rd3, %rd47;
	ld.global.f64 	%fd31, [%rd48];
	add.s64 	%rd49, %rd2, %rd47;
	ld.global.f64 	%fd32, [%rd49];
	sub.f64 	%fd33, %fd31, %fd32;
	add.s64 	%rd50, %rd1, %rd47;
	st.global.f64 	[%rd50], %fd33;
	bra.uni 	$L__BB0_19;
$L__BB0_18:
	mad.lo.s32 	%r24, %r2, 5, %r1;
	mul.wide.s32 	%rd51, %r24, 8;
	add.s64 	%rd52, %rd3, %rd51;
	ld.global.f64 	%fd34, [%rd52];
	add.s64 	%rd53, %rd2, %rd51;
	ld.global.f64 	%fd35, [%rd53];
	add.f64 	%fd36, %fd34, %fd35;
	add.s64 	%rd54, %rd1, %rd51;
	st.global.f64 	[%rd54], %fd36;
$L__BB0_19:
	setp.eq.s32 	%p8, %r3, 0;
	@%p8 bra 	$L__BB0_21;
	mad.lo.s32 	%r25, %r2, 6, %r1;
	mul.wide.s32 	%rd55, %r25, 8;
	add.s64 	%rd56, %rd3, %rd55;
	ld.global.f64 	%fd37, [%rd56];
	add.s64 	%rd57, %rd2, %rd55;
	ld.global.f64 	%fd38, [%rd57];
	sub.f64 	%fd39, %fd37, %fd38;
	add.s64 	%rd58, %rd1, %rd55;
	st.global.f64 	[%rd58], %fd39;
	bra.uni 	$L__BB0_22;
$L__BB0_21:
	mad.lo.s32 	%r26, %r2, 6, %r1;
	mul.wide.s32 	%rd59, %r26, 8;
	add.s64 	%rd60, %rd3, %rd59;
	ld.global.f64 	%fd40, [%rd60];
	add.s64 	%rd61, %rd2, %rd59;
	ld.global.f64 	%fd41, [%rd61];
	add.f64 	%fd42, %fd40, %fd41;
	add.s64 	%rd62, %rd1, %rd59;
	st.global.f64 	[%rd62], %fd42;
$L__BB0_22:
	setp.eq.s32 	%p9, %r3, 0;
	@%p9 bra 	$L__BB0_24;
	mad.lo.s32 	%r27, %r2, 7, %r1;
	mul.wide.s32 	%rd63, %r27, 8;
	add.s64 	%rd64, %rd3, %rd63;
	ld.global.f64 	%fd43, [%rd64];
	add.s64 	%rd65, %rd2, %rd63;
	ld.global.f64 	%fd44, [%rd65];
	sub.f64 	%fd45, %fd43, %fd44;
	add.s64 	%rd66, %rd1, %rd63;
	st.global.f64 	[%rd66], %fd45;
	bra.uni 	$L__BB0_25;
$L__BB0_24:
	mad.lo.s32 	%r28, %r2, 7, %r1;
	mul.wide.s32 	%rd67, %r28, 8;
	add.s64 	%rd68, %rd3, %rd67;
	ld.global.f64 	%fd46, [%rd68];
	add.s64 	%rd69, %rd2, %rd67;
	ld.global.f64 	%fd47, [%rd69];
	add.f64 	%fd48, %fd46, %fd47;
	add.s64 	%rd70, %rd1, %rd67;
	st.global.f64 	[%rd70], %fd48;
$L__BB0_25:
	ret;

}


// ===== COMPILED SASS (sm_100) =====

	.target	sm_100

	.elftype	@"ET_EXEC"


//--------------------- .note.nv.tkinfo           --------------------------
	.section	.note.nv.tkinfo,"",@"SHT_NOTE"
	.sectionflags	@"SHF_NOTE_NV_TKINFO"
	.tkinfo
        /*0018*/ 	.word	0x00000002
        /*0030*/ 	.string	""
        /*0030*/ 	.string	"ptxas"
        /*0030*/ 	.string	"Cuda compilation tools, release 13.0, V13.0.88"
        /*0030*/ 	.string	"Build cuda_13.0.r13.0/compiler.36424714_0"
        /*0030*/ 	.string	"-arch sm_100 -m 64 "



//--------------------- .note.nv.cuinfo           --------------------------
	.section	.note.nv.cuinfo,"",@"SHT_NOTE"
	.sectionflags	@"SHF_NOTE_NV_CUINFO"
        /*0018*/ 	.short	0x0002
        /*001a*/ 	.short	0x0064
        /*001c*/ 	.short	0x0082
	.zero		2


//--------------------- .nv.info                  --------------------------
	.section	.nv.info,"",@"SHT_CUDA_INFO"
	.align	4


	//----- nvinfo : EIATTR_REGCOUNT
	.align		4
        /*0000*/ 	.byte	0x04, 0x2f
        /*0002*/ 	.short	(.L_1 - .L_0)
	.align		4
.L_0:
        /*0004*/ 	.word	index@(_Z6vecAddPdS_S_i)
        /*0008*/ 	.word	0x00000020


	//----- nvinfo : EIATTR_FRAME_SIZE
	.align		4
.L_1:
        /*000c*/ 	.byte	0x04, 0x11
        /*000e*/ 	.short	(.L_3 - .L_2)
	.align		4
.L_2:
        /*0010*/ 	.word	index@(_Z6vecAddPdS_S_i)
        /*0014*/ 	.word	0x00000000


	//----- nvinfo : EIATTR_MIN_STACK_SIZE
	.align		4
.L_3:
        /*0018*/ 	.byte	0x04, 0x12
        /*001a*/ 	.short	(.L_5 - .L_4)
	.align		4
.L_4:
        /*001c*/ 	.word	index@(_Z6vecAddPdS_S_i)
        /*0020*/ 	.word	0x00000000
.L_5:


//--------------------- .nv.compat                --------------------------
	.section	.nv.compat,"",@"SHT_CUDA_COMPAT_INFO"
	.align	4
        /*0000*/ 	.byte	0x02, 0x09, 0x00, 0x00, 0x02, 0x02, 0x01, 0x00, 0x02, 0x05, 0x05, 0x00, 0x03, 0x07, 0x01, 0x01
        /*0010*/ 	.byte	0x02, 0x03, 0x00, 0x00, 0x02, 0x06, 0x01, 0x00, 0x04, 0x0b, 0x08, 0x00, 0x01, 0x00, 0x00, 0x00
        /*0020*/ 	.byte	0x00, 0x00, 0x00, 0x00


//--------------------- .nv.info._Z6vecAddPdS_S_i --------------------------
	.section	.nv.info._Z6vecAddPdS_S_i,"",@"SHT_CUDA_INFO"
	.sectionflags	@""
	.align	4


	//----- nvinfo : EIATTR_CUDA_API_VERSION
	.align		4
        /*0000*/ 	.byte	0x04, 0x37
        /*0002*/ 	.short	(.L_7 - .L_6)
.L_6:
        /*0004*/ 	.word	0x00000082


	//----- nvinfo : EIATTR_KPARAM_INFO
	.align		4
.L_7:
        /*0008*/ 	.byte	0x04, 0x17
        /*000a*/ 	.short	(.L_9 - .L_8)
.L_8:
        /*000c*/ 	.word	0x00000000
        /*0010*/ 	.short	0x0003
        /*0012*/ 	.short	0x0018
        /*0014*/ 	.byte	0x00, 0xf0, 0x11, 0x00


	//----- nvinfo : EIATTR_KPARAM_INFO
	.align		4
.L_9:
        /*0018*/ 	.byte	0x04, 0x17
        /*001a*/ 	.short	(.L_11 - .L_10)
.L_10:
        /*001c*/ 	.word	0x00000000
        /*0020*/ 	.short	0x0002
        /*0022*/ 	.short	0x0010
        /*0024*/ 	.byte	0x00, 0xf5, 0x21, 0x00


	//----- nvinfo : EIATTR_KPARAM_INFO
	.align		4
.L_11:
        /*0028*/ 	.byte	0x04, 0x17
        /*002a*/ 	.short	(.L_13 - .L_12)
.L_12:
        /*002c*/ 	.word	0x00000000
        /*0030*/ 	.short	0x0001
        /*0032*/ 	.short	0x0008
        /*0034*/ 	.byte	0x00, 0xf5, 0x21, 0x00


	//----- nvinfo : EIATTR_KPARAM_INFO
	.align		4
.L_13:
        /*0038*/ 	.byte	0x04, 0x17
        /*003a*/ 	.short	(.L_15 - .L_14)
.L_14:
        /*003c*/ 	.word	0x00000000
        /*0040*/ 	.short	0x0000
        /*0042*/ 	.short	0x0000
        /*0044*/ 	.byte	0x00, 0xf5, 0x21, 0x00


	//----- nvinfo : EIATTR_SPARSE_MMA_MASK
	.align		4
.L_15:
        /*0048*/ 	.byte	0x03, 0x50
        /*004a*/ 	.short	0x0000


	//----- nvinfo : EIATTR_MAXREG_COUNT
	.align		4
        /*004c*/ 	.byte	0x03, 0x1b
        /*004e*/ 	.short	0x00ff


	//----- nvinfo : EIATTR_MERCURY_ISA_VERSION
	.align		4
        /*0050*/ 	.byte	0x03, 0x5f
        /*0052*/ 	.short	0x0101


	//----- nvinfo : EIATTR_VRC_CTA_INIT_COUNT
	.align		4
        /*0054*/ 	.byte	0x02, 0x4a
	.zero		1
	.zero		1


	//----- nvinfo : EIATTR_EXIT_INSTR_OFFSETS
	.align		4
        /*0058*/ 	.byte	0x04, 0x1c
        /*005a*/ 	.short	(.L_17 - .L_16)


	//   ....[0]....
.L_16:
        /*005c*/ 	.word	0x000000a0


	//   ....[1]....
        /*0060*/ 	.word	0x000008e0


	//   ....[2]....
        /*0064*/ 	.word	0x00000970


	//----- nvinfo : EIATTR_CRS_STACK_SIZE
	.align		4
.L_17:
        /*0068*/ 	.byte	0x04, 0x1e
        /*006a*/ 	.short	(.L_19 - .L_18)
.L_18:
        /*006c*/ 	.word	0x00000000


	//----- nvinfo : EIATTR_CBANK_PARAM_SIZE
	.align		4
.L_19:
        /*0070*/ 	.byte	0x03, 0x19
        /*0072*/ 	.short	0x001c


	//----- nvinfo : EIATTR_PARAM_CBANK
	.align		4
        /*0074*/ 	.byte	0x04, 0x0a
        /*0076*/ 	.short	(.L_21 - .L_20)
	.align		4
.L_20:
        /*0078*/ 	.word	index@(.nv.constant0._Z6vecAddPdS_S_i)
        /*007c*/ 	.short	0x0380
        /*007e*/ 	.short	0x001c


	//----- nvinfo : EIATTR_SW_WAR
	.align		4
.L_21:
        /*0080*/ 	.byte	0x04, 0x36
        /*0082*/ 	.short	(.L_23 - .L_22)
.L_22:
        /*0084*/ 	.word	0x00000008
.L_23:


//--------------------- .nv.callgraph             --------------------------
	.section	.nv.callgraph,"",@"SHT_CUDA_CALLGRAPH"
	.align	4
	.sectionentsize	8
	.align		4
        /*0000*/ 	.word	0x00000000
	.align		4
        /*0004*/ 	.word	0xffffffff
	.align		4
        /*0008*/ 	.word	0x00000000
	.align		4
        /*000c*/ 	.word	0xfffffffe
	.align		4
        /*0010*/ 	.word	0x00000000
	.align		4
        /*0014*/ 	.word	0xfffffffd
	.align		4
        /*0018*/ 	.word	0x00000000
	.align		4
        /*001c*/ 	.word	0xfffffffc


//--------------------- .text._Z6vecAddPdS_S_i    --------------------------
	.section	.text._Z6vecAddPdS_S_i,"ax",@progbits
	.align	128
        .global         _Z6vecAddPdS_S_i
        .type           _Z6vecAddPdS_S_i,@function
        .size           _Z6vecAddPdS_S_i,(.L_x_2 - _Z6vecAddPdS_S_i)
        .other          _Z6vecAddPdS_S_i,@"STO_CUDA_ENTRY STV_DEFAULT"
_Z6vecAddPdS_S_i:
.text._Z6vecAddPdS_S_i:
[----:B------:R-:W-:Y:S01]  /*0000*/  LDC R1, c[0x0][0x37c] ;  /* 0x0000df00ff017b82 */ /* 0x000fe20000000800 */
[----:B------:R-:W0:Y:S07]  /*0010*/  S2R R2, SR_TID.X ;  /* 0x0000000000027919 */ /* 0x000e2e0000002100 */
[----:B------:R-:W1:Y:S08]  /*0020*/  LDC R3, c[0x0][0x398] ;  /* 0x0000e600ff037b82 */ /* 0x000e700000000800 */
[----:B------:R-:W0:Y:S08]  /*0030*/  S2UR UR4, SR_CTAID.X ;  /* 0x00000000000479c3 */ /* 0x000e300000002500 */
[----:B------:R-:W0:Y:S01]  /*0040*/  LDC R9, c[0x0][0x360] ;  /* 0x0000d800ff097b82 */ /* 0x000e220000000800 */
[----:B-1----:R-:W-:-:S04]  /*0050*/  SHF.R.S32.HI R0, RZ, 0x1f, R3 ;  /* 0x0000001fff007819 */ /* 0x002fc80000011403 */
[----:B------:R-:W-:-:S04]  /*0060*/  LEA.HI R0, R0, R3, RZ, 0x3 ;  /* 0x0000000300007211 */ /* 0x000fc800078f18ff */
[----:B------:R-:W-:Y:S01]  /*0070*/  SHF.R.S32.HI R0, RZ, 0x3, R0 ;  /* 0x00000003ff007819 */ /* 0x000fe20000011400 */
[----:B0-----:R-:W-:-:S05]  /*0080*/  IMAD R9, R9, UR4, R2 ;  /* 0x0000000409097c24 */ /* 0x001fca000f8e0202 */
[----:B------:R-:W-:-:S13]  /*0090*/  ISETP.GE.AND P0, PT, R9, R0, PT ;  /* 0x000000000900720c */ /* 0x000fda0003f06270 */
[----:B------:R-:W-:Y:S05]  /*00a0*/  @P0 EXIT ;  /* 0x000000000000094d */ /* 0x000fea0003800000 */
[----:B------:R-:W0:Y:S01]  /*00b0*/  LDCU.128 UR8, c[0x0][0x380] ;  /* 0x00007000ff0877ac */ /* 0x000e220008000c00 */
[----:B------:R-:W-:Y:S01]  /*00c0*/  LOP3.LUT R8, R9, 0x1, RZ, 0xc0, !PT ;  /* 0x0000000109087812 */ /* 0x000fe200078ec0ff */
[----:B------:R-:W1:Y:S03]  /*00d0*/  LDCU.64 UR4, c[0x0][0x358] ;  /* 0x00006b00ff0477ac */ /* 0x000e660008000a00 */
[----:B------:R-:W-:Y:S01]  /*00e0*/  ISETP.NE.U32.AND P0, PT, R8, 0x1, PT ;  /* 0x000000010800780c */ /* 0x000fe20003f05070 */
[----:B------:R-:W2:-:S12]  /*00f0*/  LDCU.64 UR6, c[0x0][0x390] ;  /* 0x00007200ff0677ac */ /* 0x000e980008000a00 */
[----:B0-----:R-:W-:Y:S02]  /*0100*/  @P0 MOV R4, UR8 ;  /* 0x0000000800040c02 */ /* 0x001fe40008000f00 */
[----:B------:R-:W-:Y:S02]  /*0110*/  @P0 MOV R5, UR9 ;  /* 0x0000000900050c02 */ /* 0x000fe40008000f00 */
[----:B------:R-:W-:Y:S02]  /*0120*/  @P0 MOV R2, UR10 ;  /* 0x0000000a00020c02 */ /* 0x000fe40008000f00 */
[----:B------:R-:W-:Y:S01]  /*0130*/  @P0 MOV R3, UR11 ;  /* 0x0000000b00030c02 */ /* 0x000fe20008000f00 */
[----:B------:R-:W-:-:S04]  /*0140*/  @P0 IMAD.WIDE R10, R9, 0x8, R4 ;  /* 0x00000008090a0825 */ /* 0x000fc800078e0204 */
[----:B------:R-:W-:Y:S02]  /*0150*/  @P0 IMAD.WIDE R12, R9, 0x8, R2 ;  /* 0x00000008090c0825 */ /* 0x000fe400078e0202 */
[----:B-1----:R-:W3:Y:S04]  /*0160*/  @P0 LDG.E.64 R10, desc[UR4][R10.64] ;  /* 0x000000040a0a0981 */ /* 0x002ee8000c1e1b00 */
[----:B------:R-:W3:Y:S01]  /*0170*/  @P0 LDG.E.64 R12, desc[UR4][R12.64] ;  /* 0x000000040c0c0981 */ /* 0x000ee2000c1e1b00 */
[----:B--2---:R-:W-:Y:S02]  /*0180*/  @P0 MOV R6, UR6 ;  /* 0x0000000600060c02 */ /* 0x004fe40008000f00 */
[----:B------:R-:W-:Y:S02]  /*0190*/  @P0 MOV R7, UR7 ;  /* 0x0000000700070c02 */ /* 0x000fe40008000f00 */
[----:B------:R-:W-:-:S02]  /*01a0*/  @!P0 MOV R4, UR8 ;  /* 0x0000000800048c02 */ /* 0x000fc40008000f00 */
[----:B------:R-:W-:Y:S01]  /*01b0*/  @!P0 MOV R5, UR9 ;  /* 0x0000000900058c02 */ /* 0x000fe20008000f00 */
[C---:B------:R-:W-:Y:S01]  /*01c0*/  @P0 IMAD.WIDE R16, R9.reuse, 0x8, R6 ;  /* 0x0000000809100825 */ /* 0x040fe200078e0206 */
[----:B------:R-:W-:Y:S02]  /*01d0*/  @!P0 MOV R2, UR10 ;  /* 0x0000000a00028c02 */ /* 0x000fe40008000f00 */
[----:B------:R-:W-:Y:S01]  /*01e0*/  @!P0 MOV R3, UR11 ;  /* 0x0000000b00038c02 */ /* 0x000fe20008000f00 */
[----:B------:R-:W-:-:S04]  /*01f0*/  @!P0 IMAD.WIDE R24, R9, 0x8, R4 ;  /* 0x0000000809188825 */ /* 0x000fc800078e0204 */
[----:B------:R-:W-:Y:S01]  /*0200*/  @!P0 IMAD.WIDE R26, R9, 0x8, R2 ;  /* 0x00000008091a8825 */ /* 0x000fe200078e0202 */
[----:B---3--:R-:W-:-:S07]  /*0210*/  @P0 DADD R14, R10, R12 ;  /* 0x000000000a0e0229 */ /* 0x008fce000000000c */
[----:B------:R0:W-:Y:S04]  /*0220*/  @P0 STG.E.64 desc[UR4][R16.64], R14 ;  /* 0x0000000e10000986 */ /* 0x0001e8000c101b04 */
[----:B------:R-:W2:Y:S04]  /*0230*/  @!P0 LDG.E.64 R18, desc[UR4][R24.64] ;  /* 0x0000000418128981 */ /* 0x000ea8000c1e1b00 */
[----:B------:R-:W2:Y:S01]  /*0240*/  @!P0 LDG.E.64 R12, desc[UR4][R26.64] ;  /* 0x000000041a0c8981 */ /* 0x000ea2000c1e1b00 */
[----:B------:R-:W-:Y:S02]  /*0250*/  ISETP.NE.AND P1, PT, R8, RZ, PT ;  /* 0x000000ff0800720c */ /* 0x000fe40003f25270 */
[----:B------:R-:W-:-:S02]  /*0260*/  @!P0 MOV R6, UR6 ;  /* 0x0000000600068c02 */ /* 0x000fc40008000f00 */
[----:B------:R-:W-:Y:S02]  /*0270*/  @!P0 MOV R7, UR7 ;  /* 0x0000000700078c02 */ /* 0x000fe40008000f00 */
[C---:B------:R-:W-:Y:S01]  /*0280*/  IADD3 R11, PT, PT, R9.reuse, R0, RZ ;  /* 0x00000000090b7210 */ /* 0x040fe20007ffe0ff */
[----:B------:R-:W-:-:S06]  /*0290*/  @!P0 IMAD.WIDE R28, R9, 0x8, R6 ;  /* 0x00000008091c8825 */ /* 0x000fcc00078e0206 */
[----:B------:R-:W-:-:S04]  /*02a0*/  @P1 IMAD.WIDE R20, R11, 0x8, R4 ;  /* 0x000000080b141825 */ /* 0x000fc800078e0204 */
[----:B------:R-:W-:Y:S01]  /*02b0*/  @P1 IMAD.WIDE R22, R11, 0x8, R2 ;  /* 0x000000080b161825 */ /* 0x000fe200078e0202 */
[----:B--2---:R-:W-:-:S07]  /*02c0*/  @!P0 DADD R18, R18, -R12 ;  /* 0x0000000012128229 */ /* 0x004fce000000080c */
[----:B------:R1:W-:Y:S04]  /*02d0*/  @!P0 STG.E.64 desc[UR4][R28.64], R18 ;  /* 0x000000121c008986 */ /* 0x0003e8000c101b04 */
[----:B------:R-:W2:Y:S04]  /*02e0*/  @P1 LDG.E.64 R20, desc[UR4][R20.64] ;  /* 0x0000000414141981 */ /* 0x000ea8000c1e1b00 */
[----:B------:R-:W2:Y:S01]  /*02f0*/  @P1 LDG.E.64 R22, desc[UR4][R22.64] ;  /* 0x0000000416161981 */ /* 0x000ea2000c1e1b00 */
[----:B0-----:R-:W-:-:S04]  /*0300*/  @P1 IMAD.WIDE R16, R11, 0x8, R6 ;  /* 0x000000080b101825 */ /* 0x001fc800078e0206 */
[----:B------:R-:W-:-:S04]  /*0310*/  @!P1 IMAD.WIDE R24, R11, 0x8, R4 ;  /* 0x000000080b189825 */ /* 0x000fc800078e0204 */
[----:B------:R-:W-:Y:S01]  /*0320*/  @!P1 IMAD.WIDE R26, R11, 0x8, R2 ;  /* 0x000000080b1a9825 */ /* 0x000fe200078e0202 */
[----:B--2---:R-:W-:-:S07]  /*0330*/  @P1 DADD R14, R20, -R22 ;  /* 0x00000000140e1229 */ /* 0x004fce0000000816 */
[----:B------:R0:W-:Y:S04]  /*0340*/  @P1 STG.E.64 desc[UR4][R16.64], R14 ;  /* 0x0000000e10001986 */ /* 0x0001e8000c101b04 */
[----:B------:R-:W2:Y:S04]  /*0350*/  @!P1 LDG.E.64 R24, desc[UR4][R24.64] ;  /* 0x0000000418189981 */ /* 0x000ea8000c1e1b00 */
[----:B------:R-:W2:Y:S01]  /*0360*/  @!P1 LDG.E.64 R26, desc[UR4][R26.64] ;  /* 0x000000041a1a9981 */ /* 0x000ea2000c1e1b00 */
[----:B------:R-:W-:Y:S01]  /*0370*/  LEA R13, R0, R9, 0x1 ;  /* 0x00000009000d7211 */ /* 0x000fe200078e08ff */
[----:B-1----:R-:W-:-:S04]  /*0380*/  @!P1 IMAD.WIDE R28, R11, 0x8, R6 ;  /* 0x000000080b1c9825 */ /* 0x002fc800078e0206 */
[----:B------:R-:W-:-:S04]  /*0390*/  @P1 IMAD.WIDE R18, R13, 0x8, R4 ;  /* 0x000000080d121825 */ /* 0x000fc800078e0204 */
[----:B------:R-:W-:Y:S01]  /*03a0*/  @P1 IMAD.WIDE R20, R13, 0x8, R2 ;  /* 0x000000080d141825 */ /* 0x000fe200078e0202 */
[----:B--2---:R-:W-:-:S07]  /*03b0*/  @!P1 DADD R24, R24, R26 ;  /* 0x0000000018189229 */ /* 0x004fce000000001a */
        /* <DEDUP_REMOVED lines=10> */
[----:B------:R-:W-:Y:S02]  /*0460*/  IMAD R11, R0, 0x3, R9 ;  /* 0x00000003000b7824 */ /* 0x000fe400078e0209 */
        /* <DEDUP_REMOVED lines=59> */
[----:B------:R-:W-:Y:S01]  /*0820*/  @!P1 IMAD.WIDE R12, R13, 0x8, R6 ;  /* 0x000000080d0c9825 */ /* 0x000fe200078e0206 */
[----:B--2---:R-:W-:-:S07]  /*0830*/  @!P1 DADD R20, R20, R22 ;  /* 0x0000000014149229 */ /* 0x004fce0000000016 */
[----:B------:R1:W-:Y:S01]  /*0840*/  @!P1 STG.E.64 desc[UR4][R12.64], R20 ;  /* 0x000000140c009986 */ /* 0x0003e2000c101b04 */
[----:B------:R-:W-:Y:S05]  /*0850*/  @!P1 BRA `(.L_x_0) ;  /* 0x0000000000249947 */ /* 0x000fea0003800000 */
[----:B------:R-:W-:-:S04]  /*0860*/  IMAD R11, R0, 0x7, R9 ;  /* 0x00000007000b7824 */ /* 0x000fc800078e0209 */
[----:B------:R-:W-:-:S04]  /*0870*/  IMAD.WIDE R4, R11, 0x8, R4 ;  /* 0x000000080b047825 */ /* 0x000fc800078e0204 */
[C---:B------:R-:W-:Y:S02]  /*0880*/  IMAD.WIDE R2, R11.reuse, 0x8, R2 ;  /* 0x000000080b027825 */ /* 0x040fe400078e0202 */
[----:B------:R-:W2:Y:S04]  /*0890*/  LDG.E.64 R4, desc[UR4][R4.64] ;  /* 0x0000000404047981 */ /* 0x000ea8000c1e1b00 */
[----:B------:R-:W2:Y:S01]  /*08a0*/  LDG.E.64 R2, desc[UR4][R2.64] ;  /* 0x0000000402027981 */ /* 0x000ea2000c1e1b00 */
[----:B------:R-:W-:Y:S01]  /*08b0*/  IMAD.WIDE R6, R11, 0x8, R6 ;  /* 0x000000080b067825 */ /* 0x000fe200078e0206 */
[----:B--2---:R-:W-:-:S07]  /*08c0*/  DADD R8, R4, -R2 ;  /* 0x0000000004087229 */ /* 0x004fce0000000802 */
[----:B------:R-:W-:Y:S01]  /*08d0*/  STG.E.64 desc[UR4][R6.64], R8 ;  /* 0x0000000806007986 */ /* 0x000fe2000c101b04 */
[----:B------:R-:W-:Y:S05]  /*08e0*/  EXIT ;  /* 0x000000000000794d */ /* 0x000fea0003800000 */
.L_x_0:
[----:B------:R-:W-:-:S04]  /*08f0*/  IMAD R11, R0, 0x7, R9 ;  /* 0x00000007000b7824 */ /* 0x000fc800078e0209 */
[----:B------:R-:W-:-:S04]  /*0900*/  IMAD.WIDE R8, R11, 0x8, R4 ;  /* 0x000000080b087825 */ /* 0x000fc800078e0204 */
[C---:B------:R-:W-:Y:S02]  /*0910*/  IMAD.WIDE R4, R11.reuse, 0x8, R2 ;  /* 0x000000080b047825 */ /* 0x040fe400078e0202 */
[----:B------:R-:W2:Y:S04]  /*0920*/  LDG.E.64 R2, desc[UR4][R8.64] ;  /* 0x0000000408027981 */ /* 0x000ea8000c1e1b00 */
[----:B------:R-:W2:Y:S01]  /*0930*/  LDG.E.64 R4, desc[UR4][R4.64] ;  /* 0x0000000404047981 */ /* 0x000ea2000c1e1b00 */
[----:B------:R-:W-:Y:S01]  /*0940*/  IMAD.WIDE R6, R11, 0x8, R6 ;  /* 0x000000080b067825 */ /* 0x000fe200078e0206 */
[----:B--2---:R-:W-:-:S07]  /*0950*/  DADD R2, R2, R4 ;  /* 0x0000000002027229 */ /* 0x004fce0000000004 */
[----:B------:R-:W-:Y:S01]  /*0960*/  STG.E.64 desc[UR4][R6.64], R2 ;  /* 0x0000000206007986 */ /* 0x000fe2000c101b04 */
[----:B------:R-:W-:Y:S05]  /*0970*/  EXIT ;  /* 0x000000000000794d */ /* 0x000fea0003800000 */
.L_x_1:
[----:B------:R-:W-:-:S00]  /*0980*/  BRA `(.L_x_1) ;  /* 0xfffffffc00fc7947 */ /* 0x000fc0000383ffff */
[----:B------:R-:W-:-:S00]  /*0990*/  NOP ;  /* 0x0000000000007918 */ /* 0x000fc00000000000 */
        /* <DEDUP_REMOVED lines=14> */
.L_x_2:


//--------------------- .nv.shared.reserved.0     --------------------------
	.section	.nv.shared.reserved.0,"aw",@nobits
	.weak		__nv_reservedSMEM_offset_0_alias
	.size		__nv_reservedSMEM_offset_0_alias, 0, 64
	.other		__nv_reservedSMEM_offset_0_alias,@"STO_CUDA_RESERVED_SHARED STV_DEFAULT"
__nv_reservedSMEM_offset_0_alias:
	.zero		0
	.zero		64


//--------------------- .nv.constant0._Z6vecAddPdS_S_i --------------------------
	.section	.nv.constant0._Z6vecAddPdS_S_i,"a",@progbits
	.sectionflags	@""
	.align	4
.nv.constant0._Z6vecAddPdS_S_i:
	.zero		924


//--------------------- SYMBOLS --------------------------

	.type		.nv.reservedSmem.offset0,@object
	.size		.nv.reservedSmem.offset0,0x4
